	.headerflags	@"EF_CUDA_TEXMODE_UNIFIED EF_CUDA_64BIT_ADDRESS EF_CUDA_ACCELERATORS EF_CUDA_SM90 EF_CUDA_VIRTUAL_SM(EF_CUDA_SM90)"
	.elftype	@"ET_EXEC"


//--------------------- .nv.info                  --------------------------
	.section	.nv.info,"",@"SHT_CUDA_INFO"
	.align	4


	//----- nvinfo : EIATTR_REGCOUNT
	.align		4
        /*0000*/ 	.byte	0x04, 0x2f
        /*0002*/ 	.short	(.L_1 - .L_0)
	.align		4
.L_0:
        /*0004*/ 	.word	index@(triton_poi_fused_clone_mul_1)
        /*0008*/ 	.word	0x0000000f


	//----- nvinfo : EIATTR_MIN_STACK_SIZE
	.align		4
.L_1:
        /*000c*/ 	.byte	0x04, 0x12
        /*000e*/ 	.short	(.L_3 - .L_2)
	.align		4
.L_2:
        /*0010*/ 	.word	index@(triton_poi_fused_clone_mul_1)
        /*0014*/ 	.word	0x00000000


	//----- nvinfo : EIATTR_FRAME_SIZE
	.align		4
.L_3:
        /*0018*/ 	.byte	0x04, 0x11
        /*001a*/ 	.short	(.L_5 - .L_4)
	.align		4
.L_4:
        /*001c*/ 	.word	index@(triton_poi_fused_clone_mul_1)
        /*0020*/ 	.word	0x00000000


	//----- nvinfo : EIATTR_MIN_STACK_SIZE
	.align		4
.L_5:
        /*0024*/ 	.byte	0x04, 0x12
        /*0026*/ 	.short	(.L_7 - .L_6)
	.align		4
.L_6:
        /*0028*/ 	.word	index@(triton_poi_fused_clone_mul_1)
        /*002c*/ 	.word	0x00000000
.L_7:


//--------------------- .nv.info.triton_poi_fused_clone_mul_1 --------------------------
	.section	.nv.info.triton_poi_fused_clone_mul_1,"",@"SHT_CUDA_INFO"
	.sectionflags	@""
	.align	4


	//----- nvinfo : EIATTR_CUDA_API_VERSION
	.align		4
        /*0000*/ 	.byte	0x04, 0x37
        /*0002*/ 	.short	(.L_9 - .L_8)
.L_8:
        /*0004*/ 	.word	0x0000007c


	//----- nvinfo : EIATTR_KPARAM_INFO
	.align		4
.L_9:
        /*0008*/ 	.byte	0x04, 0x17
        /*000a*/ 	.short	(.L_11 - .L_10)
.L_10:
        /*000c*/ 	.word	0x00000000
        /*0010*/ 	.short	0x0003
        /*0012*/ 	.short	0x0014
        /*0014*/ 	.byte	0x00, 0xf0, 0x11, 0x00


	//----- nvinfo : EIATTR_KPARAM_INFO
	.align		4
.L_11:
        /*0018*/ 	.byte	0x04, 0x17
        /*001a*/ 	.short	(.L_13 - .L_12)
.L_12:
        /*001c*/ 	.word	0x00000000
        /*0020*/ 	.short	0x0002
        /*0022*/ 	.short	0x0010
        /*0024*/ 	.byte	0x00, 0xf0, 0x11, 0x00


	//----- nvinfo : EIATTR_KPARAM_INFO
	.align		4
.L_13:
        /*0028*/ 	.byte	0x04, 0x17
        /*002a*/ 	.short	(.L_15 - .L_14)
.L_14:
        /*002c*/ 	.word	0x00000000
        /*0030*/ 	.short	0x0001
        /*0032*/ 	.short	0x0008
        /*0034*/ 	.byte	0x00, 0xf4, 0x21, 0x00


	//----- nvinfo : EIATTR_KPARAM_INFO
	.align		4
.L_15:
        /*0038*/ 	.byte	0x04, 0x17
        /*003a*/ 	.short	(.L_17 - .L_16)
.L_16:
        /*003c*/ 	.word	0x00000000
        /*0040*/ 	.short	0x0000
        /*0042*/ 	.short	0x0000
        /*0044*/ 	.byte	0x00, 0xf4, 0x21, 0x00


	//----- nvinfo : EIATTR_SPARSE_MMA_MASK
	.align		4
.L_17:
        /*0048*/ 	.byte	0x03, 0x50
        /*004a*/ 	.short	0x0000


	//----- nvinfo : EIATTR_MAXREG_COUNT
	.align		4
        /*004c*/ 	.byte	0x03, 0x1b
        /*004e*/ 	.short	0x00ff


	//----- nvinfo : EIATTR_EXIT_INSTR_OFFSETS
	.align		4
        /*0050*/ 	.byte	0x04, 0x1c
        /*0052*/ 	.short	(.L_19 - .L_18)


	//   ....[0]....
.L_18:
        /*0054*/ 	.word	0x00000330


	//   ....[1]....
        /*0058*/ 	.word	0x000003a0


	//----- nvinfo : EIATTR_REQNTID
	.align		4
.L_19:
        /*005c*/ 	.byte	0x04, 0x10
        /*005e*/ 	.short	(.L_21 - .L_20)
.L_20:
        /*0060*/ 	.word	0x00000020
        /*0064*/ 	.word	0x00000001
        /*0068*/ 	.word	0x00000001


	//----- nvinfo : EIATTR_CBANK_PARAM_SIZE
	.align		4
.L_21:
        /*006c*/ 	.byte	0x03, 0x19
        /*006e*/ 	.short	0x0018


	//----- nvinfo : EIATTR_PARAM_CBANK
	.align		4
        /*0070*/ 	.byte	0x04, 0x0a
        /*0072*/ 	.short	(.L_23 - .L_22)
	.align		4
.L_22:
        /*0074*/ 	.word	index@(.nv.constant0.triton_poi_fused_clone_mul_1)
        /*0078*/ 	.short	0x0210
        /*007a*/ 	.short	0x0018


	//----- nvinfo : EIATTR_SW_WAR
	.align		4
.L_23:
        /*007c*/ 	.byte	0x04, 0x36
        /*007e*/ 	.short	(.L_25 - .L_24)
.L_24:
        /*0080*/ 	.word	0x00000008
.L_25:


//--------------------- .nv.callgraph             --------------------------
	.section	.nv.callgraph,"",@"SHT_CUDA_CALLGRAPH"
	.align	4
	.sectionentsize	8
	.align		4
        /*0000*/ 	.word	0x00000000
	.align		4
        /*0004*/ 	.word	0xffffffff
	.align		4
        /*0008*/ 	.word	0x00000000
	.align		4
        /*000c*/ 	.word	0xfffffffe
	.align		4
        /*0010*/ 	.word	0x00000000
	.align		4
        /*0014*/ 	.word	0xfffffffd
	.align		4
        /*0018*/ 	.word	0x00000000
	.align		4
        /*001c*/ 	.word	0xfffffffc


//--------------------- .text.triton_poi_fused_clone_mul_1 --------------------------
	.section	.text.triton_poi_fused_clone_mul_1,"ax",@progbits
	.sectionflags	@"SHF_BARRIERS=1"
	.align	128
        .global         triton_poi_fused_clone_mul_1
        .type           triton_poi_fused_clone_mul_1,@function
        .size           triton_poi_fused_clone_mul_1,(.L_x_1 - triton_poi_fused_clone_mul_1)
        .other          triton_poi_fused_clone_mul_1,@"STO_CUDA_ENTRY STV_DEFAULT"
triton_poi_fused_clone_mul_1:
.text.triton_poi_fused_clone_mul_1:
[----:B------:R-:W0:Y:S02]  /*0000*/  LDC R1, c[0x0][0x28] ;  /* 0x00000a00ff017b82 */ /* 0x000e240000000800 */
[----:B------:R-:W1:Y:S01]  /*0010*/  S2R R0, SR_CTAID.Y ;  /* 0x0000000000007919 */ /* 0x000e620000002600 */
[----:B------:R-:W-:Y:S01]  /*0020*/  ULDC.64 UR6, c[0x0][0x208] ;  /* 0x0000820000067ab9 */ /* 0x000fe20000000a00 */
[----:B------:R-:W2:Y:S01]  /*0030*/  S2R R12, SR_TID.X ;  /* 0x00000000000c7919 */ /* 0x000ea20000002100 */
[----:B------:R-:W3:Y:S01]  /*0040*/  S2R R6, SR_CTAID.X ;  /* 0x0000000000067919 */ /* 0x000ee20000002500 */
[----:B-1----:R-:W-:Y:S02]  /*0050*/  IMAD.SHL.U32 R0, R0, 0x10, RZ ;  /* 0x0000001000007824 */ /* 0x002fe400078e00ff */
[----:B--2---:R-:W-:Y:S01]  /*0060*/  IMAD.SHL.U32 R5, R12, 0x2, RZ ;  /* 0x000000020c057824 */ /* 0x004fe200078e00ff */
[----:B------:R-:W-:Y:S01]  /*0070*/  SHF.R.U32.HI R9, RZ, 0x3, R12 ;  /* 0x00000003ff097819 */ /* 0x000fe2000001160c */
[----:B---3--:R-:W-:-:S03]  /*0080*/  IMAD.SHL.U32 R6, R6, 0x4, RZ ;  /* 0x0000000406067824 */ /* 0x008fc600078e00ff */
[----:B------:R-:W-:Y:S02]  /*0090*/  LOP3.LUT R4, R0, 0xe, R5, 0xf8, !PT ;  /* 0x0000000e00047812 */ /* 0x000fe400078ef805 */
[----:B------:R-:W-:Y:S02]  /*00a0*/  SGXT.U32 R9, R9, 0x2 ;  /* 0x000000020909781a */ /* 0x000fe40000000000 */
[----:B------:R-:W-:Y:S02]  /*00b0*/  SHF.R.S32.HI R3, RZ, 0x1f, R4 ;  /* 0x0000001fff037819 */ /* 0x000fe40000011404 */
[----:B------:R-:W-:Y:S02]  /*00c0*/  LOP3.LUT R7, R6, R9, RZ, 0xfc, !PT ;  /* 0x0000000906077212 */ /* 0x000fe400078efcff */
[----:B------:R-:W-:Y:S02]  /*00d0*/  LEA.HI R8, R3, R4, RZ, 0x2 ;  /* 0x0000000403087211 */ /* 0x000fe400078f10ff */
[----:B------:R-:W1:Y:S01]  /*00e0*/  LDC.64 R2, c[0x0][0x210] ;  /* 0x00008400ff027b82 */ /* 0x000e620000000a00 */
[----:B------:R-:W-:-:S02]  /*00f0*/  ISETP.GE.AND P0, PT, R7, 0x4, PT ;  /* 0x000000040700780c */ /* 0x000fc40003f06270 */
[----:B------:R-:W-:Y:S02]  /*0100*/  LOP3.LUT R11, R8, 0xfffffffc, RZ, 0xc0, !PT ;  /* 0xfffffffc080b7812 */ /* 0x000fe400078ec0ff */
[----:B------:R-:W-:Y:S02]  /*0110*/  SHF.R.S32.HI R8, RZ, 0x2, R8 ;  /* 0x00000002ff087819 */ /* 0x000fe40000011408 */
[C---:B------:R-:W-:Y:S01]  /*0120*/  ISETP.LT.AND P0, PT, R4.reuse, 0x10, !P0 ;  /* 0x000000100400780c */ /* 0x040fe20004701270 */
[----:B------:R-:W-:-:S04]  /*0130*/  IMAD.IADD R10, R4, 0x1, -R11 ;  /* 0x00000001040a7824 */ /* 0x000fc800078e0a0b */
[----:B------:R-:W-:-:S04]  /*0140*/  IMAD R10, R7, 0xc, R10 ;  /* 0x0000000c070a7824 */ /* 0x000fc800078e020a */
[----:B------:R-:W-:Y:S01]  /*0150*/  VIADD R7, R10, 0x4 ;  /* 0x000000040a077836 */ /* 0x000fe20000000000 */
[----:B------:R-:W-:-:S03]  /*0160*/  CS2R R10, SRZ ;  /* 0x00000000000a7805 */ /* 0x000fc6000001ff00 */
[----:B------:R-:W-:-:S04]  /*0170*/  IMAD R7, R8, 0x30, R7 ;  /* 0x0000003008077824 */ /* 0x000fc800078e0207 */
[----:B-1----:R-:W-:-:S05]  /*0180*/  IMAD.WIDE R2, R7, 0x4, R2 ;  /* 0x0000000407027825 */ /* 0x002fca00078e0202 */
[----:B------:R1:W2:Y:S01]  /*0190*/  @P0 LDG.E.EL.64 R10, desc[UR6][R2.64] ;  /* 0x00000006020a0981 */ /* 0x0002a2000c2e1b00 */
[----:B------:R-:W3:Y:S01]  /*01a0*/  S2UR UR5, SR_CgaCtaId ;  /* 0x00000000000579c3 */ /* 0x000ee20000008800 */
[----:B------:R-:W-:Y:S01]  /*01b0*/  IMAD.SHL.U32 R4, R12, 0x8, RZ ;  /* 0x000000080c047824 */ /* 0x000fe200078e00ff */
[----:B------:R-:W-:Y:S01]  /*01c0*/  UMOV UR4, 0x400 ;  /* 0x0000040000047882 */ /* 0x000fe20000000000 */
[----:B------:R-:W-:Y:S02]  /*01d0*/  SHF.R.U32.HI R7, RZ, 0x1, R12 ;  /* 0x00000001ff077819 */ /* 0x000fe4000001160c */
[----:B------:R-:W-:Y:S02]  /*01e0*/  LOP3.LUT R6, R6, 0x2, R5, 0xf8, !PT ;  /* 0x0000000206067812 */ /* 0x000fe400078ef805 */
[----:B------:R-:W-:Y:S02]  /*01f0*/  LOP3.LUT R4, R4, 0x38, RZ, 0xc0, !PT ;  /* 0x0000003804047812 */ /* 0x000fe400078ec0ff */
[----:B------:R-:W-:-:S02]  /*0200*/  SGXT.U32 R7, R7, 0x4 ;  /* 0x000000040707781a */ /* 0x000fc40000000000 */
[C---:B------:R-:W-:Y:S02]  /*0210*/  LOP3.LUT R9, R4.reuse, R9, RZ, 0xfc, !PT ;  /* 0x0000000904097212 */ /* 0x040fe400078efcff */
[C---:B-1----:R-:W-:Y:S02]  /*0220*/  LOP3.LUT R2, R4.reuse, 0x4, RZ, 0xfc, !PT ;  /* 0x0000000404027812 */ /* 0x042fe400078efcff */
[-C--:B------:R-:W-:Y:S02]  /*0230*/  LEA.HI R4, R4, R9.reuse, RZ, 0x1e ;  /* 0x0000000904047211 */ /* 0x080fe400078ff0ff */
[----:B------:R-:W-:Y:S02]  /*0240*/  LEA.HI R2, R2, R9, RZ, 0x1e ;  /* 0x0000000902027211 */ /* 0x000fe400078ff0ff */
[----:B------:R-:W-:Y:S02]  /*0250*/  LOP3.LUT R7, R0, R7, RZ, 0xfc, !PT ;  /* 0x0000000700077212 */ /* 0x000fe400078efcff */
[----:B------:R-:W-:-:S02]  /*0260*/  ISETP.GE.AND P0, PT, R6, 0x4, PT ;  /* 0x000000040600780c */ /* 0x000fc40003f06270 */
[----:B------:R-:W-:Y:S01]  /*0270*/  LOP3.LUT R0, R5, 0x3e, RZ, 0xc0, !PT ;  /* 0x0000003e05007812 */ /* 0x000fe200078ec0ff */
[----:B---3--:R-:W-:Y:S01]  /*0280*/  UPRMT UR4, UR5, 0x654, UR4 ;  /* 0x0000065405047896 */ /* 0x008fe20008000004 */
[----:B------:R-:W-:Y:S02]  /*0290*/  SHF.R.U32.HI R5, RZ, 0x2, R5 ;  /* 0x00000002ff057819 */ /* 0x000fe40000011605 */
[----:B------:R-:W-:Y:S02]  /*02a0*/  ISETP.LT.AND P0, PT, R7, 0x10, !P0 ;  /* 0x000000100700780c */ /* 0x000fe40004701270 */
[----:B------:R-:W-:Y:S02]  /*02b0*/  SGXT.U32 R5, R5, 0x4 ;  /* 0x000000040505781a */ /* 0x000fe40000000000 */
[----:B------:R-:W-:Y:S02]  /*02c0*/  LEA R3, R4, UR4, 0x2 ;  /* 0x0000000404037c11 */ /* 0x000fe4000f8e10ff */
[----:B------:R-:W-:Y:S01]  /*02d0*/  LEA R2, R2, UR4, 0x2 ;  /* 0x0000000402027c11 */ /* 0x000fe2000f8e10ff */
[----:B------:R-:W-:-:S05]  /*02e0*/  IMAD.IADD R0, R0, 0x1, R5 ;  /* 0x0000000100007824 */ /* 0x000fca00078e0205 */
[----:B------:R-:W-:Y:S01]  /*02f0*/  LEA R0, R0, UR4, 0x2 ;  /* 0x0000000400007c11 */ /* 0x000fe2000f8e10ff */
[----:B--2---:R1:W-:Y:S04]  /*0300*/  STS [R3], R10 ;  /* 0x0000000a03007388 */ /* 0x0043e80000000800 */
[----:B------:R1:W-:Y:S01]  /*0310*/  STS [R2+0x10], R11 ;  /* 0x0000100b02007388 */ /* 0x0003e20000000800 */
[----:B------:R-:W-:Y:S06]  /*0320*/  BAR.SYNC.DEFER_BLOCKING 0x0 ;  /* 0x0000000000007b1d */ /* 0x000fec0000010000 */
[----:B-1----:R-:W-:Y:S05]  /*0330*/  @!P0 EXIT ;  /* 0x000000000000894d */ /* 0x002fea0003800000 */
[----:B------:R-:W-:Y:S01]  /*0340*/  LDS R4, [R0] ;  /* 0x0000000000047984 */ /* 0x000fe20000000800 */
[----:B------:R-:W0:Y:S01]  /*0350*/  LDC.64 R2, c[0x0][0x218] ;  /* 0x00008600ff027b82 */ /* 0x000e220000000a00 */
[----:B------:R-:W-:Y:S02]  /*0360*/  IMAD R7, R7, 0x4, R6 ;  /* 0x0000000407077824 */ /* 0x000fe400078e0206 */
[----:B------:R-:W1:Y:S02]  /*0370*/  LDS R5, [R0+0x4] ;  /* 0x0000040000057984 */ /* 0x000e640000000800 */
[----:B0-----:R-:W-:-:S05]  /*0380*/  IMAD.WIDE R2, R7, 0x4, R2 ;  /* 0x0000000407027825 */ /* 0x001fca00078e0202 */
[----:B-1----:R-:W-:Y:S01]  /*0390*/  STG.E.64 desc[UR6][R2.64], R4 ;  /* 0x0000000402007986 */ /* 0x002fe2000c101b06 */
[----:B------:R-:W-:Y:S05]  /*03a0*/  EXIT ;  /* 0x000000000000794d */ /* 0x000fea0003800000 */
.L_x_0:
[----:B------:R-:W-:-:S00]  /*03b0*/  BRA `(.L_x_0) ;  /* 0xfffffffc00fc7947 */ /* 0x000fc0000383ffff */
[----:B------:R-:W-:-:S00]  /*03c0*/  NOP ;  /* 0x0000000000007918 */ /* 0x000fc00000000000 */
        /* <DEDUP_REMOVED lines=11> */
.L_x_1:


//--------------------- .nv.shared.triton_poi_fused_clone_mul_1 --------------------------
	.section	.nv.shared.triton_poi_fused_clone_mul_1,"aw",@nobits
	.sectionflags	@""
	.align	16
	.zero		1024


//--------------------- .nv.constant0.triton_poi_fused_clone_mul_1 --------------------------
	.section	.nv.constant0.triton_poi_fused_clone_mul_1,"a",@progbits
	.sectionflags	@""
	.align	4
.nv.constant0.triton_poi_fused_clone_mul_1:
	.zero		552
